	.headerflags	@"EF_CUDA_TEXMODE_UNIFIED EF_CUDA_64BIT_ADDRESS EF_CUDA_ACCELERATORS EF_CUDA_SM90 EF_CUDA_VIRTUAL_SM(EF_CUDA_SM90)"
	.elftype	@"ET_EXEC"


//--------------------- .nv.info                  --------------------------
	.section	.nv.info,"",@"SHT_CUDA_INFO"
	.align	4


	//----- nvinfo : EIATTR_REGCOUNT
	.align		4
        /*0000*/ 	.byte	0x04, 0x2f
        /*0002*/ 	.short	(.L_3 - .L_2)
	.align		4
.L_2:
        /*0004*/ 	.word	index@(triton_poi_fused__native_batch_norm_legit_no_training_add_native_batch_norm_backward_relu_14)
        /*0008*/ 	.word	0x00000025


	//----- nvinfo : EIATTR_MIN_STACK_SIZE
	.align		4
.L_3:
        /*000c*/ 	.byte	0x04, 0x12
        /*000e*/ 	.short	(.L_5 - .L_4)
	.align		4
.L_4:
        /*0010*/ 	.word	index@(triton_poi_fused__native_batch_norm_legit_no_training_add_native_batch_norm_backward_relu_14)
        /*0014*/ 	.word	0x00000000


	//----- nvinfo : EIATTR_FRAME_SIZE
	.align		4
.L_5:
        /*0018*/ 	.byte	0x04, 0x11
        /*001a*/ 	.short	(.L_7 - .L_6)
	.align		4
.L_6:
        /*001c*/ 	.word	index@(triton_poi_fused__native_batch_norm_legit_no_training_add_native_batch_norm_backward_relu_14)
        /*0020*/ 	.word	0x00000000


	//----- nvinfo : EIATTR_MIN_STACK_SIZE
	.align		4
.L_7:
        /*0024*/ 	.byte	0x04, 0x12
        /*0026*/ 	.short	(.L_9 - .L_8)
	.align		4
.L_8:
        /*0028*/ 	.word	index@(triton_poi_fused__native_batch_norm_legit_no_training_add_native_batch_norm_backward_relu_14)
        /*002c*/ 	.word	0x00000000
.L_9:


//--------------------- .nv.info.triton_poi_fused__native_batch_norm_legit_no_training_add_native_batch_norm_backward_relu_14 --------------------------
	.section	.nv.info.triton_poi_fused__native_batch_norm_legit_no_training_add_native_batch_norm_backward_relu_14,"",@"SHT_CUDA_INFO"
	.sectionflags	@""
	.align	4


	//----- nvinfo : EIATTR_CUDA_API_VERSION
	.align		4
        /*0000*/ 	.byte	0x04, 0x37
        /*0002*/ 	.short	(.L_11 - .L_10)
.L_10:
        /*0004*/ 	.word	0x0000007c


	//----- nvinfo : EIATTR_KPARAM_INFO
	.align		4
.L_11:
        /*0008*/ 	.byte	0x04, 0x17
        /*000a*/ 	.short	(.L_13 - .L_12)
.L_12:
        /*000c*/ 	.word	0x00000000
        /*0010*/ 	.short	0x0008
        /*0012*/ 	.short	0x0040
        /*0014*/ 	.byte	0x00, 0xf0, 0x11, 0x00


	//----- nvinfo : EIATTR_KPARAM_INFO
	.align		4
.L_13:
        /*0018*/ 	.byte	0x04, 0x17
        /*001a*/ 	.short	(.L_15 - .L_14)
.L_14:
        /*001c*/ 	.word	0x00000000
        /*0020*/ 	.short	0x0007
        /*0022*/ 	.short	0x0038
        /*0024*/ 	.byte	0x00, 0xf4, 0x21, 0x00


	//----- nvinfo : EIATTR_KPARAM_INFO
	.align		4
.L_15:
        /*0028*/ 	.byte	0x04, 0x17
        /*002a*/ 	.short	(.L_17 - .L_16)
.L_16:
        /*002c*/ 	.word	0x00000000
        /*0030*/ 	.short	0x0006
        /*0032*/ 	.short	0x0030
        /*0034*/ 	.byte	0x00, 0xf4, 0x21, 0x00


	//----- nvinfo : EIATTR_KPARAM_INFO
	.align		4
.L_17:
        /*0038*/ 	.byte	0x04, 0x17
        /*003a*/ 	.short	(.L_19 - .L_18)
.L_18:
        /*003c*/ 	.word	0x00000000
        /*0040*/ 	.short	0x0005
        /*0042*/ 	.short	0x0028
        /*0044*/ 	.byte	0x00, 0xf4, 0x21, 0x00


	//----- nvinfo : EIATTR_KPARAM_INFO
	.align		4
.L_19:
        /*0048*/ 	.byte	0x04, 0x17
        /*004a*/ 	.short	(.L_21 - .L_20)
.L_20:
        /*004c*/ 	.word	0x00000000
        /*0050*/ 	.short	0x0004
        /*0052*/ 	.short	0x0020
        /*0054*/ 	.byte	0x00, 0xf4, 0x21, 0x00


	//----- nvinfo : EIATTR_KPARAM_INFO
	.align		4
.L_21:
        /*0058*/ 	.byte	0x04, 0x17
        /*005a*/ 	.short	(.L_23 - .L_22)
.L_22:
        /*005c*/ 	.word	0x00000000
        /*0060*/ 	.short	0x0003
        /*0062*/ 	.short	0x0018
        /*0064*/ 	.byte	0x00, 0xf4, 0x21, 0x00


	//----- nvinfo : EIATTR_KPARAM_INFO
	.align		4
.L_23:
        /*0068*/ 	.byte	0x04, 0x17
        /*006a*/ 	.short	(.L_25 - .L_24)
.L_24:
        /*006c*/ 	.word	0x00000000
        /*0070*/ 	.short	0x0002
        /*0072*/ 	.short	0x0010
        /*0074*/ 	.byte	0x00, 0xf4, 0x21, 0x00


	//----- nvinfo : EIATTR_KPARAM_INFO
	.align		4
.L_25:
        /*0078*/ 	.byte	0x04, 0x17
        /*007a*/ 	.short	(.L_27 - .L_26)
.L_26:
        /*007c*/ 	.word	0x00000000
        /*0080*/ 	.short	0x0001
        /*0082*/ 	.short	0x0008
        /*0084*/ 	.byte	0x00, 0xf4, 0x21, 0x00


	//----- nvinfo : EIATTR_KPARAM_INFO
	.align		4
.L_27:
        /*0088*/ 	.byte	0x04, 0x17
        /*008a*/ 	.short	(.L_29 - .L_28)
.L_28:
        /*008c*/ 	.word	0x00000000
        /*0090*/ 	.short	0x0000
        /*0092*/ 	.short	0x0000
        /*0094*/ 	.byte	0x00, 0xf4, 0x21, 0x00


	//----- nvinfo : EIATTR_SPARSE_MMA_MASK
	.align		4
.L_29:
        /*0098*/ 	.byte	0x03, 0x50
        /*009a*/ 	.short	0x0000


	//----- nvinfo : EIATTR_MAXREG_COUNT
	.align		4
        /*009c*/ 	.byte	0x03, 0x1b
        /*009e*/ 	.short	0x00ff


	//----- nvinfo : EIATTR_EXIT_INSTR_OFFSETS
	.align		4
        /*00a0*/ 	.byte	0x04, 0x1c
        /*00a2*/ 	.short	(.L_31 - .L_30)


	//   ....[0]....
.L_30:
        /*00a4*/ 	.word	0x00000b50


	//----- nvinfo : EIATTR_REQNTID
	.align		4
.L_31:
        /*00a8*/ 	.byte	0x04, 0x10
        /*00aa*/ 	.short	(.L_33 - .L_32)
.L_32:
        /*00ac*/ 	.word	0x00000080
        /*00b0*/ 	.word	0x00000001
        /*00b4*/ 	.word	0x00000001


	//----- nvinfo : EIATTR_CBANK_PARAM_SIZE
	.align		4
.L_33:
        /*00b8*/ 	.byte	0x03, 0x19
        /*00ba*/ 	.short	0x0044


	//----- nvinfo : EIATTR_PARAM_CBANK
	.align		4
        /*00bc*/ 	.byte	0x04, 0x0a
        /*00be*/ 	.short	(.L_35 - .L_34)
	.align		4
.L_34:
        /*00c0*/ 	.word	index@(.nv.constant0.triton_poi_fused__native_batch_norm_legit_no_training_add_native_batch_norm_backward_relu_14)
        /*00c4*/ 	.short	0x0210
        /*00c6*/ 	.short	0x0044


	//----- nvinfo : EIATTR_SW_WAR
	.align		4
.L_35:
        /*00c8*/ 	.byte	0x04, 0x36
        /*00ca*/ 	.short	(.L_37 - .L_36)
.L_36:
        /*00cc*/ 	.word	0x00000008
.L_37:


//--------------------- .nv.callgraph             --------------------------
	.section	.nv.callgraph,"",@"SHT_CUDA_CALLGRAPH"
	.align	4
	.sectionentsize	8
	.align		4
        /*0000*/ 	.word	0x00000000
	.align		4
        /*0004*/ 	.word	0xffffffff
	.align		4
        /*0008*/ 	.word	0x00000000
	.align		4
        /*000c*/ 	.word	0xfffffffe
	.align		4
        /*0010*/ 	.word	0x00000000
	.align		4
        /*0014*/ 	.word	0xfffffffd
	.align		4
        /*0018*/ 	.word	0x00000000
	.align		4
        /*001c*/ 	.word	0xfffffffc


//--------------------- .nv.constant4             --------------------------
	.section	.nv.constant4,"a",@progbits
	.align	8
	.align		8
.nv.constant4:
        /*0000*/ 	.dword	_$_str
	.align		8
        /*0008*/ 	.dword	_$_str_$_2


//--------------------- .text.triton_poi_fused__native_batch_norm_legit_no_training_add_native_batch_norm_backward_relu_14 --------------------------
	.section	.text.triton_poi_fused__native_batch_norm_legit_no_training_add_native_batch_norm_backward_relu_14,"ax",@progbits
	.align	128
        .global         triton_poi_fused__native_batch_norm_legit_no_training_add_native_batch_norm_backward_relu_14
        .type           triton_poi_fused__native_batch_norm_legit_no_training_add_native_batch_norm_backward_relu_14,@function
        .size           triton_poi_fused__native_batch_norm_legit_no_training_add_native_batch_norm_backward_relu_14,(.L_x_1 - triton_poi_fused__native_batch_norm_legit_no_training_add_native_batch_norm_backward_relu_14)
        .other          triton_poi_fused__native_batch_norm_legit_no_training_add_native_batch_norm_backward_relu_14,@"STO_CUDA_ENTRY STV_DEFAULT"
triton_poi_fused__native_batch_norm_legit_no_training_add_native_batch_norm_backward_relu_14:
.text.triton_poi_fused__native_batch_norm_legit_no_training_add_native_batch_norm_backward_relu_14:
[----:B------:R-:W-:Y:S01]  /*0000*/  LDC R1, c[0x0][0x28] ;  /* 0x00000a00ff017b82 */ /* 0x000fe20000000800 */
[----:B------:R-:W1:Y:S07]  /*0010*/  S2R R0, SR_TID.X ;  /* 0x0000000000007919 */ /* 0x000e6e0000002100 */
[----:B------:R-:W2:Y:S01]  /*0020*/  LDC.64 R16, c[0x0][0x210] ;  /* 0x00008400ff107b82 */ /* 0x000ea20000000a00 */
[----:B------:R-:W-:Y:S01]  /*0030*/  ULDC.64 UR4, c[0x0][0x208] ;  /* 0x0000820000047ab9 */ /* 0x000fe20000000a00 */
[----:B------:R-:W3:Y:S06]  /*0040*/  S2R R3, SR_CTAID.X ;  /* 0x0000000000037919 */ /* 0x000eec0000002500 */
[----:B------:R-:W4:Y:S08]  /*0050*/  LDC.64 R18, c[0x0][0x218] ;  /* 0x00008600ff127b82 */ /* 0x000f300000000a00 */
[----:B------:R-:W5:Y:S08]  /*0060*/  LDC.64 R28, c[0x0][0x228] ;  /* 0x00008a00ff1c7b82 */ /* 0x000f700000000a00 */
[----:B------:R-:W5:Y:S01]  /*0070*/  LDC.64 R32, c[0x0][0x220] ;  /* 0x00008800ff207b82 */ /* 0x000f620000000a00 */
[----:B-1----:R-:W-:-:S04]  /*0080*/  SHF.L.U32 R0, R0, 0x2, RZ ;  /* 0x0000000200007819 */ /* 0x002fc800000006ff */
[----:B------:R-:W-:-:S04]  /*0090*/  LOP3.LUT R0, R0, 0x1fc, RZ, 0xc0, !PT ;  /* 0x000001fc00007812 */ /* 0x000fc800078ec0ff */
[----:B---3--:R-:W-:-:S05]  /*00a0*/  LEA R0, R3, R0, 0xa ;  /* 0x0000000003007211 */ /* 0x008fca00078e50ff */
[----:B--2---:R-:W-:-:S04]  /*00b0*/  IMAD.WIDE R16, R0, 0x4, R16 ;  /* 0x0000000400107825 */ /* 0x004fc800078e0210 */
[C---:B----4-:R-:W-:Y:S01]  /*00c0*/  IMAD.WIDE R18, R0.reuse, 0x4, R18 ;  /* 0x0000000400127825 */ /* 0x050fe200078e0212 */
[----:B------:R-:W2:Y:S04]  /*00d0*/  LDG.E.128 R12, desc[UR4][R16.64] ;  /* 0x00000004100c7981 */ /* 0x000ea8000c1e1d00 */
[----:B------:R-:W2:Y:S01]  /*00e0*/  LDG.E.128 R20, desc[UR4][R18.64] ;  /* 0x0000000412147981 */ /* 0x000ea2000c1e1d00 */
[----:B------:R-:W-:-:S03]  /*00f0*/  IMAD.HI R3, R0, 0x66666667, RZ ;  /* 0x6666666700037827 */ /* 0x000fc600078e02ff */
[----:B------:R5:W3:Y:S02]  /*0100*/  LDG.E.128 R4, desc[UR4][R16.64+0x800] ;  /* 0x0008000410047981 */ /* 0x000ae4000c1e1d00 */
[----:B------:R-:W-:Y:S02]  /*0110*/  SHF.R.U32.HI R24, RZ, 0x1f, R3 ;  /* 0x0000001fff187819 */ /* 0x000fe40000011603 */
[----:B------:R-:W3:Y:S01]  /*0120*/  LDG.E.128 R8, desc[UR4][R18.64+0x800] ;  /* 0x0008000412087981 */ /* 0x000ee2000c1e1d00 */
[----:B------:R-:W-:Y:S02]  /*0130*/  IADD3 R2, R0, 0x200, RZ ;  /* 0x0000020000027810 */ /* 0x000fe40007ffe0ff */
[----:B------:R-:W-:-:S03]  /*0140*/  LEA.HI.SX32 R3, R3, R24, 0x1a ;  /* 0x0000001803037211 */ /* 0x000fc600078fd2ff */
[----:B------:R-:W-:-:S04]  /*0150*/  IMAD.HI R25, R2, 0x66666667, RZ ;  /* 0x6666666702197827 */ /* 0x000fc800078e02ff */
[----:B------:R-:W-:Y:S01]  /*0160*/  IMAD R3, R3, -0xa0, R0 ;  /* 0xffffff6003037824 */ /* 0x000fe200078e0200 */
[----:B------:R-:W-:-:S03]  /*0170*/  SHF.R.U32.HI R24, RZ, 0x1f, R25 ;  /* 0x0000001fff187819 */ /* 0x000fc60000011619 */
[----:B-----5:R-:W-:Y:S01]  /*0180*/  IMAD.WIDE R16, R3, 0x4, R28 ;  /* 0x0000000403107825 */ /* 0x020fe200078e021c */
[----:B------:R-:W-:-:S05]  /*0190*/  LEA.HI.SX32 R25, R25, R24, 0x1a ;  /* 0x0000001819197211 */ /* 0x000fca00078fd2ff */
[----:B------:R-:W4:Y:S01]  /*01a0*/  LDG.E.EL.128 R16, desc[UR4][R16.64] ;  /* 0x0000000410107981 */ /* 0x000f22000c2e1d00 */
[----:B------:R-:W-:Y:S02]  /*01b0*/  IMAD R2, R25, -0xa0, R2 ;  /* 0xffffff6019027824 */ /* 0x000fe400078e0202 */
[----:B--2---:R-:W-:Y:S01]  /*01c0*/  FADD R30, R13, R21 ;  /* 0x000000150d1e7221 */ /* 0x004fe20000000000 */
[----:B------:R-:W-:Y:S01]  /*01d0*/  FADD R27, R12, R20 ;  /* 0x000000140c1b7221 */ /* 0x000fe20000000000 */
[----:B0-----:R-:W-:-:S04]  /*01e0*/  IMAD.WIDE R20, R3, 0x4, R32 ;  /* 0x0000000403147825 */ /* 0x001fc800078e0220 */
[----:B------:R-:W-:-:S04]  /*01f0*/  IMAD.WIDE R12, R2, 0x4, R32 ;  /* 0x00000004020c7825 */ /* 0x000fc800078e0220 */
[----:B------:R-:W-:Y:S01]  /*0200*/  FADD R24, R15, R23 ;  /* 0x000000170f187221 */ /* 0x000fe20000000000 */
[----:B------:R-:W-:Y:S02]  /*0210*/  FADD R25, R14, R22 ;  /* 0x000000160e197221 */ /* 0x000fe40000000000 */
[----:B------:R-:W2:Y:S04]  /*0220*/  LDG.E.EL.128 R20, desc[UR4][R20.64] ;  /* 0x0000000414147981 */ /* 0x000ea8000c2e1d00 */
[----:B------:R-:W5:Y:S01]  /*0230*/  LDG.E.EL.128 R12, desc[UR4][R12.64] ;  /* 0x000000040c0c7981 */ /* 0x000f62000c2e1d00 */
[----:B---3--:R-:W-:Y:S01]  /*0240*/  FADD R26, R7, R11 ;  /* 0x0000000b071a7221 */ /* 0x008fe20000000000 */
[----:B------:R-:W-:Y:S01]  /*0250*/  FADD R7, R6, R10 ;  /* 0x0000000a06077221 */ /* 0x000fe20000000000 */
[----:B----4-:R-:W-:Y:S01]  /*0260*/  FADD R16, R16, 9.9999997473787516356e-06 ;  /* 0x3727c5ac10107421 */ /* 0x010fe20000000000 */
[----:B------:R-:W-:-:S03]  /*0270*/  FADD R17, R17, 9.9999997473787516356e-06 ;  /* 0x3727c5ac11117421 */ /* 0x000fc60000000000 */
[----:B------:R-:W0:Y:S01]  /*0280*/  MUFU.SQRT R11, R16 ;  /* 0x00000010000b7308 */ /* 0x000e220000002000 */
[----:B------:R-:W-:Y:S01]  /*0290*/  FADD R18, R18, 9.9999997473787516356e-06 ;  /* 0x3727c5ac12127421 */ /* 0x000fe20000000000 */
[----:B------:R-:W-:Y:S01]  /*02a0*/  FADD R19, R19, 9.9999997473787516356e-06 ;  /* 0x3727c5ac13137421 */ /* 0x000fe20000000000 */
[----:B------:R-:W-:-:S05]  /*02b0*/  FADD R6, R5, R9 ;  /* 0x0000000905067221 */ /* 0x000fca0000000000 */
[----:B------:R-:W1:Y:S08]  /*02c0*/  MUFU.SQRT R10, R17 ;  /* 0x00000011000a7308 */ /* 0x000e700000002000 */
[----:B------:R-:W3:Y:S01]  /*02d0*/  MUFU.SQRT R9, R18 ;  /* 0x0000001200097308 */ /* 0x000ee20000002000 */
[----:B0-----:R-:W-:-:S07]  /*02e0*/  FSETP.GT.AND P6, PT, R11, 8.50705917302346158658e+37, PT ;  /* 0x7e8000000b00780b */ /* 0x001fce0003fc4000 */
[----:B------:R-:W0:Y:S01]  /*02f0*/  MUFU.SQRT R5, R19 ;  /* 0x0000001300057308 */ /* 0x000e220000002000 */
[C---:B------:R-:W-:Y:S01]  /*0300*/  FSETP.GEU.AND P5, PT, R11.reuse, 1.175494350822287508e-38, PT ;  /* 0x008000000b00780b */ /* 0x040fe20003fae000 */
[----:B------:R-:W-:Y:S01]  /*0310*/  HFMA2.MMA R32, -RZ, RZ, 1.625, 0 ;  /* 0x3e800000ff207435 */ /* 0x000fe200000001ff */
[C---:B-1----:R-:W-:Y:S02]  /*0320*/  FSETP.GT.AND P4, PT, R10.reuse, 8.50705917302346158658e+37, PT ;  /* 0x7e8000000a00780b */ /* 0x042fe40003f84000 */
[----:B------:R-:W-:Y:S01]  /*0330*/  FSETP.GEU.AND P1, PT, R10, 1.175494350822287508e-38, PT ;  /* 0x008000000a00780b */ /* 0x000fe20003f2e000 */
[----:B------:R-:W-:Y:S01]  /*0340*/  @P6 FMUL R11, R11, 0.25 ;  /* 0x3e8000000b0b6820 */ /* 0x000fe20000400000 */
[C---:B---3--:R-:W-:Y:S01]  /*0350*/  FSETP.GT.AND P3, PT, R9.reuse, 8.50705917302346158658e+37, PT ;  /* 0x7e8000000900780b */ /* 0x048fe20003f64000 */
[----:B------:R-:W-:Y:S01]  /*0360*/  FADD R31, R4, R8 ;  /* 0x00000008041f7221 */ /* 0x000fe20000000000 */
[----:B------:R-:W-:-:S03]  /*0370*/  FSETP.GEU.AND P0, PT, R9, 1.175494350822287508e-38, PT ;  /* 0x008000000900780b */ /* 0x000fc60003f0e000 */
[----:B------:R-:W-:Y:S02]  /*0380*/  FSEL R4, R32, 1, P6 ;  /* 0x3f80000020047808 */ /* 0x000fe40003000000 */
[----:B0-----:R-:W-:Y:S01]  /*0390*/  FSETP.GT.AND P2, PT, R5, 8.50705917302346158658e+37, PT ;  /* 0x7e8000000500780b */ /* 0x001fe20003f44000 */
[----:B------:R-:W-:Y:S01]  /*03a0*/  @!P5 FMUL R11, R11, 16777216 ;  /* 0x4b8000000b0bd820 */ /* 0x000fe20000400000 */
[----:B------:R-:W-:Y:S01]  /*03b0*/  FSETP.GEU.AND P6, PT, R5, 1.175494350822287508e-38, PT ;  /* 0x008000000500780b */ /* 0x000fe20003fce000 */
[----:B------:R-:W-:-:S04]  /*03c0*/  @P4 FMUL R10, R10, 0.25 ;  /* 0x3e8000000a0a4820 */ /* 0x000fc80000400000 */
[----:B------:R-:W0:Y:S01]  /*03d0*/  MUFU.RCP R11, R11 ;  /* 0x0000000b000b7308 */ /* 0x000e220000001000 */
[----:B------:R-:W-:Y:S01]  /*03e0*/  @!P1 FMUL R10, R10, 16777216 ;  /* 0x4b8000000a0a9820 */ /* 0x000fe20000400000 */
[----:B------:R-:W-:-:S04]  /*03f0*/  @P3 FMUL R9, R9, 0.25 ;  /* 0x3e80000009093820 */ /* 0x000fc80000400000 */
[----:B------:R-:W-:Y:S01]  /*0400*/  @P2 FMUL R5, R5, 0.25 ;  /* 0x3e80000005052820 */ /* 0x000fe20000400000 */
[----:B------:R-:W-:-:S03]  /*0410*/  @!P0 FMUL R9, R9, 16777216 ;  /* 0x4b80000009098820 */ /* 0x000fc60000400000 */
[----:B------:R-:W-:Y:S01]  /*0420*/  @!P6 FMUL R5, R5, 16777216 ;  /* 0x4b8000000505e820 */ /* 0x000fe20000400000 */
[----:B------:R-:W-:-:S03]  /*0430*/  @!P5 FMUL R4, R4, 16777216 ;  /* 0x4b8000000404d820 */ /* 0x000fc60000400000 */
[----:B------:R-:W-:Y:S01]  /*0440*/  MUFU.RCP R34, R5 ;  /* 0x0000000500227308 */ /* 0x000fe20000001000 */
[----:B--2---:R-:W-:Y:S01]  /*0450*/  FADD R17, -R21, R30 ;  /* 0x0000001e15117221 */ /* 0x004fe20000000100 */
[----:B------:R-:W-:Y:S01]  /*0460*/  FADD R18, -R22, R25 ;  /* 0x0000001916127221 */ /* 0x000fe20000000100 */
[----:B------:R-:W-:Y:S01]  /*0470*/  FADD R19, -R23, R24 ;  /* 0x0000001817137221 */ /* 0x000fe20000000100 */
[----:B-----5:R-:W-:Y:S01]  /*0480*/  FADD R12, -R12, R31 ;  /* 0x0000001f0c0c7221 */ /* 0x020fe20000000100 */
[----:B------:R-:W1:Y:S01]  /*0490*/  LDC.64 R22, c[0x0][0x230] ;  /* 0x00008c00ff167b82 */ /* 0x000e620000000a00 */
[----:B------:R-:W-:-:S07]  /*04a0*/  FADD R16, -R20, R27 ;  /* 0x0000001b14107221 */ /* 0x000fce0000000100 */
[----:B------:R-:W2:Y:S01]  /*04b0*/  LDC.64 R30, c[0x0][0x238] ;  /* 0x00008e00ff1e7b82 */ /* 0x000ea20000000a00 */
[----:B------:R-:W3:Y:S01]  /*04c0*/  MUFU.RCP R20, R10 ;  /* 0x0000000a00147308 */ /* 0x000ee20000001000 */
[----:B------:R-:W-:Y:S01]  /*04d0*/  FADD R14, -R14, R7 ;  /* 0x000000070e0e7221 */ /* 0x000fe20000000100 */
[----:B------:R-:W-:Y:S01]  /*04e0*/  FSEL R7, R32, 1, P4 ;  /* 0x3f80000020077808 */ /* 0x000fe20002000000 */
[----:B0-----:R-:W-:-:S05]  /*04f0*/  FMUL R25, R11, R4 ;  /* 0x000000040b197220 */ /* 0x001fca0000400000 */
[----:B------:R2:W0:Y:S01]  /*0500*/  MUFU.RCP R21, R9 ;  /* 0x0000000900157308 */ /* 0x0004220000001000 */
[C---:B------:R-:W-:Y:S01]  /*0510*/  FSEL R4, R32.reuse, 1, P3 ;  /* 0x3f80000020047808 */ /* 0x040fe20001800000 */
[----:B------:R-:W-:Y:S01]  /*0520*/  @!P1 FMUL R7, R7, 16777216 ;  /* 0x4b80000007079820 */ /* 0x000fe20000400000 */
[----:B------:R-:W-:Y:S01]  /*0530*/  FSEL R11, R32, 1, P2 ;  /* 0x3f800000200b7808 */ /* 0x000fe20001000000 */
[----:B------:R-:W-:Y:S02]  /*0540*/  FADD R13, -R13, R6 ;  /* 0x000000060d0d7221 */ /* 0x000fe40000000100 */
[----:B------:R-:W-:Y:S01]  /*0550*/  @!P0 FMUL R4, R4, 16777216 ;  /* 0x4b80000004048820 */ /* 0x000fe20000400000 */
[----:B---3--:R-:W-:Y:S01]  /*0560*/  FMUL R20, R20, R7 ;  /* 0x0000000714147220 */ /* 0x008fe20000400000 */
[----:B------:R-:W-:Y:S01]  /*0570*/  @!P6 FMUL R11, R11, 16777216 ;  /* 0x4b8000000b0be820 */ /* 0x000fe20000400000 */
[----:B-1----:R-:W-:-:S04]  /*0580*/  IMAD.WIDE R6, R3, 0x4, R22 ;  /* 0x0000000403067825 */ /* 0x002fc800078e0216 */
[----:B--2---:R-:W-:-:S04]  /*0590*/  IMAD.WIDE R8, R3, 0x4, R30 ;  /* 0x0000000403087825 */ /* 0x004fc800078e021e */
[----:B0-----:R-:W-:Y:S01]  /*05a0*/  FMUL R21, R21, R4 ;  /* 0x0000000415157220 */ /* 0x001fe20000400000 */
[----:B------:R-:W-:Y:S01]  /*05b0*/  FMUL R34, R34, R11 ;  /* 0x0000000b22227220 */ /* 0x000fe20000400000 */
[----:B------:R-:W2:Y:S04]  /*05c0*/  LDG.E.EL.128 R4, desc[UR4][R6.64] ;  /* 0x0000000406047981 */ /* 0x000ea8000c2e1d00 */
[----:B------:R-:W2:Y:S01]  /*05d0*/  LDG.E.EL.128 R8, desc[UR4][R8.64] ;  /* 0x0000000408087981 */ /* 0x000ea2000c2e1d00 */
[----:B------:R-:W-:-:S04]  /*05e0*/  IMAD.WIDE R28, R2, 0x4, R28 ;  /* 0x00000004021c7825 */ /* 0x000fc800078e021c */
[----:B------:R-:W-:Y:S01]  /*05f0*/  FADD R15, -R15, R26 ;  /* 0x0000001a0f0f7221 */ /* 0x000fe20000000100 */
[C---:B------:R-:W-:Y:S02]  /*0600*/  IMAD.WIDE R26, R2.reuse, 0x4, R30 ;  /* 0x00000004021a7825 */ /* 0x040fe400078e021e */
[----:B------:R-:W3:Y:S02]  /*0610*/  LDG.E.EL.128 R28, desc[UR4][R28.64] ;  /* 0x000000041c1c7981 */ /* 0x000ee4000c2e1d00 */
[----:B------:R-:W-:Y:S01]  /*0620*/  FMUL R25, R25, R16 ;  /* 0x0000001019197220 */ /* 0x000fe20000400000 */
[----:B------:R-:W-:-:S04]  /*0630*/  IMAD.WIDE R22, R2, 0x4, R22 ;  /* 0x0000000402167825 */ /* 0x000fc800078e0216 */
[----:B------:R-:W-:Y:S01]  /*0640*/  FMUL R20, R20, R17 ;  /* 0x0000001114147220 */ /* 0x000fe20000400000 */
[----:B------:R-:W-:Y:S01]  /*0650*/  FMUL R21, R21, R18 ;  /* 0x0000001215157220 */ /* 0x000fe20000400000 */
[----:B--2---:R-:W-:Y:S02]  /*0660*/  FFMA R4, R4, R25, R8 ;  /* 0x0000001904047223 */ /* 0x004fe40000000008 */
[----:B------:R-:W-:Y:S01]  /*0670*/  FFMA R5, R5, R20, R9 ;  /* 0x0000001405057223 */ /* 0x000fe20000000009 */
[----:B------:R-:W-:Y:S01]  /*0680*/  FFMA R6, R6, R21, R10 ;  /* 0x0000001506067223 */ /* 0x000fe2000000000a */
[----:B------:R-:W2:Y:S04]  /*0690*/  LDG.E.EL.128 R24, desc[UR4][R26.64] ;  /* 0x000000041a187981 */ /* 0x000ea8000c2e1d00 */
[----:B------:R-:W2:Y:S01]  /*06a0*/  LDG.E.EL.128 R20, desc[UR4][R22.64] ;  /* 0x0000000416147981 */ /* 0x000ea2000c2e1d00 */
[----:B---3--:R-:W-:-:S04]  /*06b0*/  FADD R2, R28, 9.9999997473787516356e-06 ;  /* 0x3727c5ac1c027421 */ /* 0x008fc80000000000 */
[----:B------:R-:W0:Y:S02]  /*06c0*/  MUFU.SQRT R8, R2 ;  /* 0x0000000200087308 */ /* 0x000e240000002000 */
[C---:B0-----:R-:W-:Y:S02]  /*06d0*/  FSETP.GT.AND P0, PT, R8.reuse, 8.50705917302346158658e+37, PT ;  /* 0x7e8000000800780b */ /* 0x041fe40003f04000 */
[----:B------:R-:W-:Y:S01]  /*06e0*/  FSETP.GEU.AND P1, PT, R8, 1.175494350822287508e-38, PT ;  /* 0x008000000800780b */ /* 0x000fe20003f2e000 */
[----:B------:R-:W-:-:S04]  /*06f0*/  FADD R29, R29, 9.9999997473787516356e-06 ;  /* 0x3727c5ac1d1d7421 */ /* 0x000fc80000000000 */
[----:B------:R-:W0:Y:S06]  /*0700*/  MUFU.SQRT R9, R29 ;  /* 0x0000001d00097308 */ /* 0x000e2c0000002000 */
[----:B------:R-:W-:-:S04]  /*0710*/  @P0 FMUL R8, R8, 0.25 ;  /* 0x3e80000008080820 */ /* 0x000fc80000400000 */
[----:B------:R-:W-:-:S04]  /*0720*/  @!P1 FMUL R8, R8, 16777216 ;  /* 0x4b80000008089820 */ /* 0x000fc80000400000 */
[----:B------:R-:W1:Y:S01]  /*0730*/  MUFU.RCP R3, R8 ;  /* 0x0000000800037308 */ /* 0x000e620000001000 */
[----:B------:R-:W-:Y:S01]  /*0740*/  FSEL R10, R32, 1, P0 ;  /* 0x3f800000200a7808 */ /* 0x000fe20000000000 */
[----:B------:R-:W-:Y:S01]  /*0750*/  FADD R30, R30, 9.9999997473787516356e-06 ;  /* 0x3727c5ac1e1e7421 */ /* 0x000fe20000000000 */
[----:B------:R-:W-:-:S03]  /*0760*/  FADD R31, R31, 9.9999997473787516356e-06 ;  /* 0x3727c5ac1f1f7421 */ /* 0x000fc60000000000 */
[----:B------:R-:W-:Y:S01]  /*0770*/  @!P1 FMUL R10, R10, 16777216 ;  /* 0x4b8000000a0a9820 */ /* 0x000fe20000400000 */
[C---:B0-----:R-:W-:Y:S01]  /*0780*/  FSETP.GT.AND P0, PT, R9.reuse, 8.50705917302346158658e+37, PT ;  /* 0x7e8000000900780b */ /* 0x041fe20003f04000 */
[----:B------:R-:W0:Y:S01]  /*0790*/  MUFU.SQRT R2, R30 ;  /* 0x0000001e00027308 */ /* 0x000e220000002000 */
[----:B------:R-:W-:Y:S01]  /*07a0*/  FSETP.GEU.AND P1, PT, R9, 1.175494350822287508e-38, PT ;  /* 0x008000000900780b */ /* 0x000fe20003f2e000 */
[----:B-1----:R-:W-:-:S06]  /*07b0*/  FMUL R3, R3, R10 ;  /* 0x0000000a03037220 */ /* 0x002fcc0000400000 */
[----:B------:R-:W1:Y:S01]  /*07c0*/  MUFU.SQRT R10, R31 ;  /* 0x0000001f000a7308 */ /* 0x000e620000002000 */
[----:B------:R-:W-:-:S03]  /*07d0*/  FSEL R8, R32, 1, P0 ;  /* 0x3f80000020087808 */ /* 0x000fc60000000000 */
[----:B------:R-:W-:Y:S01]  /*07e0*/  @P0 FMUL R9, R9, 0.25 ;  /* 0x3e80000009090820 */ /* 0x000fe20000400000 */
[----:B0-----:R-:W-:-:S03]  /*07f0*/  FSETP.GT.AND P0, PT, R2, 8.50705917302346158658e+37, PT ;  /* 0x7e8000000200780b */ /* 0x001fc60003f04000 */
[----:B------:R-:W-:Y:S01]  /*0800*/  @!P1 FMUL R9, R9, 16777216 ;  /* 0x4b80000009099820 */ /* 0x000fe20000400000 */
[----:B------:R-:W-:Y:S01]  /*0810*/  @!P1 FMUL R8, R8, 16777216 ;  /* 0x4b80000008089820 */ /* 0x000fe20000400000 */
[----:B------:R-:W-:Y:S02]  /*0820*/  FSETP.GEU.AND P2, PT, R2, 1.175494350822287508e-38, PT ;  /* 0x008000000200780b */ /* 0x000fe40003f4e000 */
[C---:B-1----:R-:W-:Y:S02]  /*0830*/  FSETP.GT.AND P1, PT, R10.reuse, 8.50705917302346158658e+37, PT ;  /* 0x7e8000000a00780b */ /* 0x042fe40003f24000 */
[----:B------:R-:W-:-:S04]  /*0840*/  FSETP.GEU.AND P3, PT, R10, 1.175494350822287508e-38, PT ;  /* 0x008000000a00780b */ /* 0x000fc80003f6e000 */
[----:B------:R-:W-:Y:S01]  /*0850*/  @P0 FMUL R2, R2, 0.25 ;  /* 0x3e80000002020820 */ /* 0x000fe20000400000 */
[----:B------:R-:W0:Y:S01]  /*0860*/  MUFU.RCP R9, R9 ;  /* 0x0000000900097308 */ /* 0x000e220000001000 */
[----:B------:R-:W-:-:S03]  /*0870*/  FMUL R3, R3, R12 ;  /* 0x0000000c03037220 */ /* 0x000fc60000400000 */
[----:B------:R-:W-:Y:S02]  /*0880*/  @!P2 FMUL R2, R2, 16777216 ;  /* 0x4b8000000202a820 */ /* 0x000fe40000400000 */
[----:B------:R-:W-:-:S04]  /*0890*/  @P1 FMUL R10, R10, 0.25 ;  /* 0x3e8000000a0a1820 */ /* 0x000fc80000400000 */
[----:B------:R-:W-:Y:S01]  /*08a0*/  @!P3 FMUL R10, R10, 16777216 ;  /* 0x4b8000000a0ab820 */ /* 0x000fe20000400000 */
[----:B------:R-:W-:Y:S01]  /*08b0*/  FMUL R34, R34, R19 ;  /* 0x0000001322227220 */ /* 0x000fe20000400000 */
[----:B------:R-:W1:Y:S03]  /*08c0*/  MUFU.RCP R2, R2 ;  /* 0x0000000200027308 */ /* 0x000e660000001000 */
[----:B------:R-:W-:Y:S01]  /*08d0*/  FFMA R7, R7, R34, R11 ;  /* 0x0000002207077223 */ /* 0x000fe2000000000b */
[C---:B------:R-:W-:Y:S02]  /*08e0*/  FSEL R11, R32.reuse, 1, P0 ;  /* 0x3f800000200b7808 */ /* 0x040fe40000000000 */
[----:B------:R-:W-:Y:S01]  /*08f0*/  FSEL R32, R32, 1, P1 ;  /* 0x3f80000020207808 */ /* 0x000fe20000800000 */
[----:B0-----:R-:W-:Y:S02]  /*0900*/  FMUL R8, R9, R8 ;  /* 0x0000000809087220 */ /* 0x001fe40000400000 */
[----:B------:R-:W-:-:S02]  /*0910*/  @!P2 FMUL R11, R11, 16777216 ;  /* 0x4b8000000b0ba820 */ /* 0x000fc40000400000 */
[----:B------:R-:W-:Y:S02]  /*0920*/  @!P3 FMUL R32, R32, 16777216 ;  /* 0x4b8000002020b820 */ /* 0x000fe40000400000 */
[----:B-1----:R-:W-:-:S04]  /*0930*/  FMUL R11, R2, R11 ;  /* 0x0000000b020b7220 */ /* 0x002fc80000400000 */
[----:B------:R-:W-:Y:S01]  /*0940*/  FMUL R11, R11, R14 ;  /* 0x0000000e0b0b7220 */ /* 0x000fe20000400000 */
[C---:B------:R-:W-:Y:S02]  /*0950*/  FSETP.GEU.AND P6, PT, R7.reuse, RZ, PT ;  /* 0x000000ff0700720b */ /* 0x040fe40003fce000 */
[----:B------:R-:W-:Y:S02]  /*0960*/  FSETP.GEU.AND P0, PT, R6, RZ, PT ;  /* 0x000000ff0600720b */ /* 0x000fe40003f0e000 */
[----:B------:R-:W-:Y:S02]  /*0970*/  SEL R7, R7, RZ, P6 ;  /* 0x000000ff07077207 */ /* 0x000fe40003000000 */
[----:B------:R-:W-:Y:S02]  /*0980*/  FSETP.GEU.AND P1, PT, R5, RZ, PT ;  /* 0x000000ff0500720b */ /* 0x000fe40003f2e000 */
[----:B------:R-:W-:Y:S02]  /*0990*/  FSETP.GEU.AND P2, PT, R4, RZ, PT ;  /* 0x000000ff0400720b */ /* 0x000fe40003f4e000 */
[----:B------:R-:W-:-:S02]  /*09a0*/  SEL R6, R6, RZ, P0 ;  /* 0x000000ff06067207 */ /* 0x000fc40000000000 */
[----:B------:R-:W-:Y:S02]  /*09b0*/  SEL R5, R5, RZ, P1 ;  /* 0x000000ff05057207 */ /* 0x000fe40000800000 */
[----:B------:R-:W-:Y:S01]  /*09c0*/  SEL R4, R4, RZ, P2 ;  /* 0x000000ff04047207 */ /* 0x000fe20001000000 */
[----:B--2---:R-:W-:Y:S02]  /*09d0*/  FFMA R20, R20, R3, R24 ;  /* 0x0000000314147223 */ /* 0x004fe40000000018 */
[----:B------:R-:W0:Y:S01]  /*09e0*/  MUFU.RCP R3, R10 ;  /* 0x0000000a00037308 */ /* 0x000e220000001000 */
[----:B------:R-:W-:Y:S02]  /*09f0*/  FMUL R24, R8, R13 ;  /* 0x0000000d08187220 */ /* 0x000fe40000400000 */
[----:B------:R-:W1:Y:S01]  /*0a00*/  LDC.64 R8, c[0x0][0x240] ;  /* 0x00009000ff087b82 */ /* 0x000e620000000a00 */
[----:B0-----:R-:W-:-:S07]  /*0a10*/  FMUL R32, R3, R32 ;  /* 0x0000002003207220 */ /* 0x001fce0000400000 */
[----:B------:R-:W0:Y:S01]  /*0a20*/  LDC.64 R2, c[0x0][0x248] ;  /* 0x00009200ff027b82 */ /* 0x000e220000000a00 */
[----:B------:R-:W-:Y:S01]  /*0a30*/  FMUL R32, R32, R15 ;  /* 0x0000000f20207220 */ /* 0x000fe20000400000 */
[----:B------:R-:W-:Y:S01]  /*0a40*/  FFMA R21, R21, R24, R25 ;  /* 0x0000001815157223 */ /* 0x000fe20000000019 */
[----:B------:R-:W-:Y:S02]  /*0a50*/  FFMA R26, R22, R11, R26 ;  /* 0x0000000b161a7223 */ /* 0x000fe4000000001a */
[----:B------:R-:W-:Y:S01]  /*0a60*/  FFMA R27, R23, R32, R27 ;  /* 0x00000020171b7223 */ /* 0x000fe2000000001b */
[----:B------:R-:W-:Y:S02]  /*0a70*/  FSETP.GEU.AND P5, PT, R20, RZ, PT ;  /* 0x000000ff1400720b */ /* 0x000fe40003fae000 */
[----:B------:R-:W-:Y:S02]  /*0a80*/  FSETP.GEU.AND P3, PT, R26, RZ, PT ;  /* 0x000000ff1a00720b */ /* 0x000fe40003f6e000 */
[----:B------:R-:W-:-:S02]  /*0a90*/  FSETP.GEU.AND P4, PT, R21, RZ, PT ;  /* 0x000000ff1500720b */ /* 0x000fc40003f8e000 */
[----:B------:R-:W-:Y:S01]  /*0aa0*/  FSETP.GEU.AND P6, PT, R27, RZ, PT ;  /* 0x000000ff1b00720b */ /* 0x000fe20003fce000 */
[----:B-1----:R-:W-:Y:S01]  /*0ab0*/  IMAD.WIDE R22, R0, 0x4, R8 ;  /* 0x0000000400167825 */ /* 0x002fe200078e0208 */
[----:B------:R-:W-:Y:S02]  /*0ac0*/  SEL R10, R26, RZ, P3 ;  /* 0x000000ff1a0a7207 */ /* 0x000fe40001800000 */
[----:B------:R-:W-:Y:S02]  /*0ad0*/  SEL R9, R21, RZ, P4 ;  /* 0x000000ff15097207 */ /* 0x000fe40002000000 */
[----:B------:R-:W-:Y:S02]  /*0ae0*/  SEL R8, R20, RZ, P5 ;  /* 0x000000ff14087207 */ /* 0x000fe40002800000 */
[----:B------:R-:W-:Y:S01]  /*0af0*/  SEL R11, R27, RZ, P6 ;  /* 0x000000ff1b0b7207 */ /* 0x000fe20003000000 */
[----:B0-----:R-:W-:Y:S01]  /*0b00*/  IMAD.WIDE R2, R0, 0x4, R2 ;  /* 0x0000000400027825 */ /* 0x001fe200078e0202 */
[----:B------:R-:W-:Y:S04]  /*0b10*/  STG.E.128 desc[UR4][R22.64], R4 ;  /* 0x0000000416007986 */ /* 0x000fe8000c101d04 */
[----:B------:R-:W-:Y:S04]  /*0b20*/  STG.E.128 desc[UR4][R22.64+0x800], R8 ;  /* 0x0008000816007986 */ /* 0x000fe8000c101d04 */
[----:B------:R-:W-:Y:S04]  /*0b30*/  STG.E.128 desc[UR4][R2.64], R16 ;  /* 0x0000001002007986 */ /* 0x000fe8000c101d04 */
[----:B------:R-:W-:Y:S01]  /*0b40*/  STG.E.128 desc[UR4][R2.64+0x800], R12 ;  /* 0x0008000c02007986 */ /* 0x000fe2000c101d04 */
[----:B------:R-:W-:Y:S05]  /*0b50*/  EXIT ;  /* 0x000000000000794d */ /* 0x000fea0003800000 */
.L_x_0:
[----:B------:R-:W-:-:S00]  /*0b60*/  BRA `(.L_x_0) ;  /* 0xfffffffc00fc7947 */ /* 0x000fc0000383ffff */
[----:B------:R-:W-:-:S00]  /*0b70*/  NOP ;  /* 0x0000000000007918 */ /* 0x000fc00000000000 */
        /* <DEDUP_REMOVED lines=8> */
.L_x_1:


//--------------------- .nv.global.init           --------------------------
	.section	.nv.global.init,"aw",@progbits
.nv.global.init:
	.type		_$_str,@object
	.size		_$_str,(_$_str_$_2 - _$_str)
_$_str:
        /*0000*/ 	.byte	0x5f, 0x5f, 0x43, 0x55, 0x44, 0x41, 0x5f, 0x46, 0x54, 0x5a, 0x00
	.type		_$_str_$_2,@object
	.size		_$_str_$_2,(.L_1 - _$_str_$_2)
_$_str_$_2:
        /*000b*/ 	.byte	0x5f, 0x5f, 0x43, 0x55, 0x44, 0x41, 0x5f, 0x50, 0x52, 0x45, 0x43, 0x5f, 0x53, 0x51, 0x52, 0x54
        /*001b*/ 	.byte	0x00
.L_1:


//--------------------- .nv.constant0.triton_poi_fused__native_batch_norm_legit_no_training_add_native_batch_norm_backward_relu_14 --------------------------
	.section	.nv.constant0.triton_poi_fused__native_batch_norm_legit_no_training_add_native_batch_norm_backward_relu_14,"a",@progbits
	.sectionflags	@""
	.align	4
.nv.constant0.triton_poi_fused__native_batch_norm_legit_no_training_add_native_batch_norm_backward_relu_14:
	.zero		596
